//
// Generated by NVIDIA NVVM Compiler
//
// Compiler Build ID: CL-36424714
// Cuda compilation tools, release 13.0, V13.0.88
// Based on NVVM 20.0.0
//

.version 9.0
.target sm_100
.address_size 64

	// .globl	_Z21multiplication_kernelPfS_S_

.visible .entry _Z21multiplication_kernelPfS_S_(
	.param .u64 .ptr .align 1 _Z21multiplication_kernelPfS_S__param_0,
	.param .u64 .ptr .align 1 _Z21multiplication_kernelPfS_S__param_1,
	.param .u64 .ptr .align 1 _Z21multiplication_kernelPfS_S__param_2
)
{
	.reg .pred 	%p<5>;
	.reg .b32 	%r<17>;
	.reg .b32 	%f<52>;
	.reg .b64 	%rd<18>;

	ld.param.u64 	%rd5, [_Z21multiplication_kernelPfS_S__param_0];
	ld.param.u64 	%rd6, [_Z21multiplication_kernelPfS_S__param_1];
	ld.param.u64 	%rd7, [_Z21multiplication_kernelPfS_S__param_2];
	mov.u32 	%r8, %ctaid.y;
	mov.u32 	%r9, %ntid.y;
	mov.u32 	%r10, %tid.y;
	mad.lo.s32 	%r1, %r8, %r9, %r10;
	mov.u32 	%r11, %ctaid.x;
	mov.u32 	%r12, %tid.x;
	mad.lo.s32 	%r2, %r11, %r11, %r12;
	setp.gt.u32 	%p1, %r1, 1023;
	setp.gt.s32 	%p2, %r2, 1023;
	or.pred  	%p3, %p1, %p2;
	@%p3 bra 	$L__BB0_4;
	shl.b32 	%r3, %r1, 10;
	mul.wide.u32 	%rd8, %r3, 4;
	cvta.to.global.u64 	%rd9, %rd5;
	add.s64 	%rd10, %rd8, %rd9;
	add.s64 	%rd17, %rd10, 32;
	cvta.to.global.u64 	%rd11, %rd6;
	add.s64 	%rd2, %rd11, 32768;
	mov.f32 	%f51, 0f00000000;
	mov.b32 	%r16, 0;
	mov.u32 	%r15, %r2;
$L__BB0_2:
	mul.wide.s32 	%rd12, %r15, 4;
	add.s64 	%rd13, %rd2, %rd12;
	ld.global.f32 	%f4, [%rd17+-32];
	ld.global.f32 	%f5, [%rd13+-32768];
	fma.rn.f32 	%f6, %f4, %f5, %f51;
	ld.global.f32 	%f7, [%rd17+-28];
	ld.global.f32 	%f8, [%rd13+-28672];
	fma.rn.f32 	%f9, %f7, %f8, %f6;
	ld.global.f32 	%f10, [%rd17+-24];
	ld.global.f32 	%f11, [%rd13+-24576];
	fma.rn.f32 	%f12, %f10, %f11, %f9;
	ld.global.f32 	%f13, [%rd17+-20];
	ld.global.f32 	%f14, [%rd13+-20480];
	fma.rn.f32 	%f15, %f13, %f14, %f12;
	ld.global.f32 	%f16, [%rd17+-16];
	ld.global.f32 	%f17, [%rd13+-16384];
	fma.rn.f32 	%f18, %f16, %f17, %f15;
	ld.global.f32 	%f19, [%rd17+-12];
	ld.global.f32 	%f20, [%rd13+-12288];
	fma.rn.f32 	%f21, %f19, %f20, %f18;
	ld.global.f32 	%f22, [%rd17+-8];
	ld.global.f32 	%f23, [%rd13+-8192];
	fma.rn.f32 	%f24, %f22, %f23, %f21;
	ld.global.f32 	%f25, [%rd17+-4];
	ld.global.f32 	%f26, [%rd13+-4096];
	fma.rn.f32 	%f27, %f25, %f26, %f24;
	ld.global.f32 	%f28, [%rd17];
	ld.global.f32 	%f29, [%rd13];
	fma.rn.f32 	%f30, %f28, %f29, %f27;
	ld.global.f32 	%f31, [%rd17+4];
	ld.global.f32 	%f32, [%rd13+4096];
	fma.rn.f32 	%f33, %f31, %f32, %f30;
	ld.global.f32 	%f34, [%rd17+8];
	ld.global.f32 	%f35, [%rd13+8192];
	fma.rn.f32 	%f36, %f34, %f35, %f33;
	ld.global.f32 	%f37, [%rd17+12];
	ld.global.f32 	%f38, [%rd13+12288];
	fma.rn.f32 	%f39, %f37, %f38, %f36;
	ld.global.f32 	%f40, [%rd17+16];
	ld.global.f32 	%f41, [%rd13+16384];
	fma.rn.f32 	%f42, %f40, %f41, %f39;
	ld.global.f32 	%f43, [%rd17+20];
	ld.global.f32 	%f44, [%rd13+20480];
	fma.rn.f32 	%f45, %f43, %f44, %f42;
	ld.global.f32 	%f46, [%rd17+24];
	ld.global.f32 	%f47, [%rd13+24576];
	fma.rn.f32 	%f48, %f46, %f47, %f45;
	ld.global.f32 	%f49, [%rd17+28];
	ld.global.f32 	%f50, [%rd13+28672];
	fma.rn.f32 	%f51, %f49, %f50, %f48;
	add.s32 	%r16, %r16, 16;
	add.s64 	%rd17, %rd17, 64;
	add.s32 	%r15, %r15, 16384;
	setp.ne.s32 	%p4, %r16, 1024;
	@%p4 bra 	$L__BB0_2;
	add.s32 	%r14, %r3, %r2;
	cvta.to.global.u64 	%rd14, %rd7;
	mul.wide.s32 	%rd15, %r14, 4;
	add.s64 	%rd16, %rd14, %rd15;
	st.global.f32 	[%rd16], %f51;
$L__BB0_4:
	ret;

}


// ===== COMPILED SASS (sm_100) =====

	.target	sm_100

	.elftype	@"ET_EXEC"


//--------------------- .note.nv.tkinfo           --------------------------
	.section	.note.nv.tkinfo,"",@"SHT_NOTE"
	.sectionflags	@"SHF_NOTE_NV_TKINFO"
	.tkinfo
        /*0018*/ 	.word	0x00000002
        /*0030*/ 	.string	""
        /*0030*/ 	.string	"ptxas"
        /*0030*/ 	.string	"Cuda compilation tools, release 13.0, V13.0.88"
        /*0030*/ 	.string	"Build cuda_13.0.r13.0/compiler.36424714_0"
        /*0030*/ 	.string	"-arch sm_100 -m 64 "



//--------------------- .note.nv.cuinfo           --------------------------
	.section	.note.nv.cuinfo,"",@"SHT_NOTE"
	.sectionflags	@"SHF_NOTE_NV_CUINFO"
        /*0018*/ 	.short	0x0002
        /*001a*/ 	.short	0x0064
        /*001c*/ 	.short	0x0082
	.zero		2


//--------------------- .nv.info                  --------------------------
	.section	.nv.info,"",@"SHT_CUDA_INFO"
	.align	4


	//----- nvinfo : EIATTR_REGCOUNT
	.align		4
        /*0000*/ 	.byte	0x04, 0x2f
        /*0002*/ 	.short	(.L_1 - .L_0)
	.align		4
.L_0:
        /*0004*/ 	.word	index@(_Z21multiplication_kernelPfS_S_)
        /*0008*/ 	.word	0x0000001f


	//----- nvinfo : EIATTR_FRAME_SIZE
	.align		4
.L_1:
        /*000c*/ 	.byte	0x04, 0x11
        /*000e*/ 	.short	(.L_3 - .L_2)
	.align		4
.L_2:
        /*0010*/ 	.word	index@(_Z21multiplication_kernelPfS_S_)
        /*0014*/ 	.word	0x00000000


	//----- nvinfo : EIATTR_MIN_STACK_SIZE
	.align		4
.L_3:
        /*0018*/ 	.byte	0x04, 0x12
        /*001a*/ 	.short	(.L_5 - .L_4)
	.align		4
.L_4:
        /*001c*/ 	.word	index@(_Z21multiplication_kernelPfS_S_)
        /*0020*/ 	.word	0x00000000
.L_5:


//--------------------- .nv.compat                --------------------------
	.section	.nv.compat,"",@"SHT_CUDA_COMPAT_INFO"
	.align	4
        /*0000*/ 	.byte	0x02, 0x09, 0x00, 0x00, 0x02, 0x02, 0x01, 0x00, 0x02, 0x05, 0x05, 0x00, 0x03, 0x07, 0x01, 0x01
        /*0010*/ 	.byte	0x02, 0x03, 0x00, 0x00, 0x02, 0x06, 0x01, 0x00, 0x04, 0x0b, 0x08, 0x00, 0x09, 0x00, 0x00, 0x00
        /*0020*/ 	.byte	0x00, 0x00, 0x00, 0x00


//--------------------- .nv.info._Z21multiplication_kernelPfS_S_ --------------------------
	.section	.nv.info._Z21multiplication_kernelPfS_S_,"",@"SHT_CUDA_INFO"
	.sectionflags	@""
	.align	4


	//----- nvinfo : EIATTR_CUDA_API_VERSION
	.align		4
        /*0000*/ 	.byte	0x04, 0x37
        /*0002*/ 	.short	(.L_7 - .L_6)
.L_6:
        /*0004*/ 	.word	0x00000082


	//----- nvinfo : EIATTR_KPARAM_INFO
	.align		4
.L_7:
        /*0008*/ 	.byte	0x04, 0x17
        /*000a*/ 	.short	(.L_9 - .L_8)
.L_8:
        /*000c*/ 	.word	0x00000000
        /*0010*/ 	.short	0x0002
        /*0012*/ 	.short	0x0010
        /*0014*/ 	.byte	0x00, 0xf5, 0x21, 0x00


	//----- nvinfo : EIATTR_KPARAM_INFO
	.align		4
.L_9:
        /*0018*/ 	.byte	0x04, 0x17
        /*001a*/ 	.short	(.L_11 - .L_10)
.L_10:
        /*001c*/ 	.word	0x00000000
        /*0020*/ 	.short	0x0001
        /*0022*/ 	.short	0x0008
        /*0024*/ 	.byte	0x00, 0xf5, 0x21, 0x00


	//----- nvinfo : EIATTR_KPARAM_INFO
	.align		4
.L_11:
        /*0028*/ 	.byte	0x04, 0x17
        /*002a*/ 	.short	(.L_13 - .L_12)
.L_12:
        /*002c*/ 	.word	0x00000000
        /*0030*/ 	.short	0x0000
        /*0032*/ 	.short	0x0000
        /*0034*/ 	.byte	0x00, 0xf5, 0x21, 0x00


	//----- nvinfo : EIATTR_SPARSE_MMA_MASK
	.align		4
.L_13:
        /*0038*/ 	.byte	0x03, 0x50
        /*003a*/ 	.short	0x0000


	//----- nvinfo : EIATTR_MAXREG_COUNT
	.align		4
        /*003c*/ 	.byte	0x03, 0x1b
        /*003e*/ 	.short	0x00ff


	//----- nvinfo : EIATTR_MERCURY_ISA_VERSION
	.align		4
        /*0040*/ 	.byte	0x03, 0x5f
        /*0042*/ 	.short	0x0101


	//----- nvinfo : EIATTR_VRC_CTA_INIT_COUNT
	.align		4
        /*0044*/ 	.byte	0x02, 0x4a
	.zero		1
	.zero		1


	//----- nvinfo : EIATTR_EXIT_INSTR_OFFSETS
	.align		4
        /*0048*/ 	.byte	0x04, 0x1c
        /*004a*/ 	.short	(.L_15 - .L_14)


	//   ....[0]....
.L_14:
        /*004c*/ 	.word	0x000000a0


	//   ....[1]....
        /*0050*/ 	.word	0x00000540


	//----- nvinfo : EIATTR_CBANK_PARAM_SIZE
	.align		4
.L_15:
        /*0054*/ 	.byte	0x03, 0x19
        /*0056*/ 	.short	0x0018


	//----- nvinfo : EIATTR_PARAM_CBANK
	.align		4
        /*0058*/ 	.byte	0x04, 0x0a
        /*005a*/ 	.short	(.L_17 - .L_16)
	.align		4
.L_16:
        /*005c*/ 	.word	index@(.nv.constant0._Z21multiplication_kernelPfS_S_)
        /*0060*/ 	.short	0x0380
        /*0062*/ 	.short	0x0018


	//----- nvinfo : EIATTR_SW_WAR
	.align		4
.L_17:
        /*0064*/ 	.byte	0x04, 0x36
        /*0066*/ 	.short	(.L_19 - .L_18)
.L_18:
        /*0068*/ 	.word	0x00000008
.L_19:


//--------------------- .nv.callgraph             --------------------------
	.section	.nv.callgraph,"",@"SHT_CUDA_CALLGRAPH"
	.align	4
	.sectionentsize	8
	.align		4
        /*0000*/ 	.word	0x00000000
	.align		4
        /*0004*/ 	.word	0xffffffff
	.align		4
        /*0008*/ 	.word	0x00000000
	.align		4
        /*000c*/ 	.word	0xfffffffe
	.align		4
        /*0010*/ 	.word	0x00000000
	.align		4
        /*0014*/ 	.word	0xfffffffd
	.align		4
        /*0018*/ 	.word	0x00000000
	.align		4
        /*001c*/ 	.word	0xfffffffc


//--------------------- .text._Z21multiplication_kernelPfS_S_ --------------------------
	.section	.text._Z21multiplication_kernelPfS_S_,"ax",@progbits
	.align	128
        .global         _Z21multiplication_kernelPfS_S_
        .type           _Z21multiplication_kernelPfS_S_,@function
        .size           _Z21multiplication_kernelPfS_S_,(.L_x_2 - _Z21multiplication_kernelPfS_S_)
        .other          _Z21multiplication_kernelPfS_S_,@"STO_CUDA_ENTRY STV_DEFAULT"
_Z21multiplication_kernelPfS_S_:
.text._Z21multiplication_kernelPfS_S_:
[----:B------:R-:W-:Y:S01]  /*0000*/  LDC R1, c[0x0][0x37c] ;  /* 0x0000df00ff017b82 */ /* 0x000fe20000000800 */
[----:B------:R-:W0:Y:S07]  /*0010*/  S2R R0, SR_CTAID.X ;  /* 0x0000000000007919 */ /* 0x000e2e0000002500 */
[----:B------:R-:W1:Y:S01]  /*0020*/  S2UR UR4, SR_CTAID.Y ;  /* 0x00000000000479c3 */ /* 0x000e620000002600 */
[----:B------:R-:W0:Y:S01]  /*0030*/  S2R R3, SR_TID.X ;  /* 0x0000000000037919 */ /* 0x000e220000002100 */
[----:B------:R-:W1:Y:S06]  /*0040*/  S2R R2, SR_TID.Y ;  /* 0x0000000000027919 */ /* 0x000e6c0000002200 */
[----:B------:R-:W1:Y:S01]  /*0050*/  LDC R7, c[0x0][0x364] ;  /* 0x0000d900ff077b82 */ /* 0x000e620000000800 */
[----:B0-----:R-:W-:-:S02]  /*0060*/  IMAD R0, R0, R0, R3 ;  /* 0x0000000000007224 */ /* 0x001fc400078e0203 */
[----:B-1----:R-:W-:-:S03]  /*0070*/  IMAD R7, R7, UR4, R2 ;  /* 0x0000000407077c24 */ /* 0x002fc6000f8e0202 */
[----:B------:R-:W-:-:S04]  /*0080*/  ISETP.GT.AND P0, PT, R0, 0x3ff, PT ;  /* 0x000003ff0000780c */ /* 0x000fc80003f04270 */
[----:B------:R-:W-:-:S13]  /*0090*/  ISETP.GT.U32.OR P0, PT, R7, 0x3ff, P0 ;  /* 0x000003ff0700780c */ /* 0x000fda0000704470 */
[----:B------:R-:W-:Y:S05]  /*00a0*/  @P0 EXIT ;  /* 0x000000000000094d */ /* 0x000fea0003800000 */
[----:B------:R-:W0:Y:S01]  /*00b0*/  LDC.64 R2, c[0x0][0x380] ;  /* 0x0000e000ff027b82 */ /* 0x000e220000000a00 */
[----:B------:R-:W1:Y:S01]  /*00c0*/  LDCU.64 UR6, c[0x0][0x388] ;  /* 0x00007100ff0677ac */ /* 0x000e620008000a00 */
[----:B------:R-:W-:Y:S01]  /*00d0*/  SHF.L.U32 R7, R7, 0xa, RZ ;  /* 0x0000000a07077819 */ /* 0x000fe200000006ff */
[----:B------:R-:W-:Y:S01]  /*00e0*/  HFMA2 R14, -RZ, RZ, 0, 0 ;  /* 0x00000000ff0e7431 */ /* 0x000fe200000001ff */
[----:B------:R-:W-:Y:S01]  /*00f0*/  MOV R6, R0 ;  /* 0x0000000000067202 */ /* 0x000fe20000000f00 */
[----:B------:R-:W2:Y:S01]  /*0100*/  LDCU.64 UR8, c[0x0][0x358] ;  /* 0x00006b00ff0877ac */ /* 0x000ea20008000a00 */
[----:B------:R-:W-:Y:S01]  /*0110*/  UMOV UR4, URZ ;  /* 0x000000ff00047c82 */ /* 0x000fe20008000000 */
[----:B-1----:R-:W-:-:S04]  /*0120*/  UIADD3 UR5, UP0, UPT, UR6, 0x8000, URZ ;  /* 0x0000800006057890 */ /* 0x002fc8000ff1e0ff */
[----:B------:R-:W-:Y:S01]  /*0130*/  UIADD3.X UR6, UPT, UPT, URZ, UR7, URZ, UP0, !UPT ;  /* 0x00000007ff067290 */ /* 0x000fe200087fe4ff */
[----:B0-----:R-:W-:-:S03]  /*0140*/  IMAD.WIDE.U32 R2, R7, 0x4, R2 ;  /* 0x0000000407027825 */ /* 0x001fc600078e0002 */
[----:B------:R-:W-:-:S04]  /*0150*/  IADD3 R4, P0, PT, R2, 0x20, RZ ;  /* 0x0000002002047810 */ /* 0x000fc80007f1e0ff */
[----:B--2---:R-:W-:-:S09]  /*0160*/  IADD3.X R5, PT, PT, RZ, R3, RZ, P0, !PT ;  /* 0x00000003ff057210 */ /* 0x004fd200007fe4ff */
.L_x_0:
[----:B------:R-:W-:Y:S01]  /*0170*/  MOV R2, UR5 ;  /* 0x0000000500027c02 */ /* 0x000fe20008000f00 */
[----:B------:R-:W2:Y:S01]  /*0180*/  LDG.E R15, desc[UR8][R4.64+-0x20] ;  /* 0xffffe008040f7981 */ /* 0x000ea2000c1e1900 */
[----:B------:R-:W-:-:S03]  /*0190*/  MOV R3, UR6 ;  /* 0x0000000600037c02 */ /* 0x000fc60008000f00 */
[----:B------:R-:W3:Y:S01]  /*01a0*/  LDG.E R24, desc[UR8][R4.64+-0x1c] ;  /* 0xffffe40804187981 */ /* 0x000ee2000c1e1900 */
[----:B------:R-:W-:-:S03]  /*01b0*/  IMAD.WIDE R2, R6, 0x4, R2 ;  /* 0x0000000406027825 */ /* 0x000fc600078e0202 */
[----:B------:R-:W4:Y:S04]  /*01c0*/  LDG.E R19, desc[UR8][R4.64+-0x18] ;  /* 0xffffe80804137981 */ /* 0x000f28000c1e1900 */
[----:B------:R-:W2:Y:S04]  /*01d0*/  LDG.E R16, desc[UR8][R2.64+-0x8000] ;  /* 0xff80000802107981 */ /* 0x000ea8000c1e1900 */
[----:B------:R-:W3:Y:S04]  /*01e0*/  LDG.E R25, desc[UR8][R2.64+-0x7000] ;  /* 0xff90000802197981 */ /* 0x000ee8000c1e1900 */
[----:B------:R-:W4:Y:S04]  /*01f0*/  LDG.E R18, desc[UR8][R2.64+-0x6000] ;  /* 0xffa0000802127981 */ /* 0x000f28000c1e1900 */
[----:B------:R-:W5:Y:S04]  /*0200*/  LDG.E R20, desc[UR8][R4.64+-0x14] ;  /* 0xffffec0804147981 */ /* 0x000f68000c1e1900 */
        /* <DEDUP_REMOVED lines=11> */
[----:B------:R-:W5:Y:S01]  /*02c0*/  LDG.E R26, desc[UR8][R4.64+0x1c] ;  /* 0x00001c08041a7981 */ /* 0x000f62000c1e1900 */
[----:B--2---:R-:W-:-:S03]  /*02d0*/  FFMA R15, R15, R16, R14 ;  /* 0x000000100f0f7223 */ /* 0x004fc6000000000e */
[----:B------:R-:W2:Y:S01]  /*02e0*/  LDG.E R16, desc[UR8][R4.64] ;  /* 0x0000000804107981 */ /* 0x000ea2000c1e1900 */
[----:B---3--:R-:W-:-:S03]  /*02f0*/  FFMA R24, R24, R25, R15 ;  /* 0x0000001918187223 */ /* 0x008fc6000000000f */
[----:B------:R-:W3:Y:S01]  /*0300*/  LDG.E R14, desc[UR8][R4.64+0x4] ;  /* 0x00000408040e7981 */ /* 0x000ee2000c1e1900 */
[----:B----4-:R-:W-:-:S03]  /*0310*/  FFMA R25, R19, R18, R24 ;  /* 0x0000001213197223 */ /* 0x010fc60000000018 */
[----:B------:R-:W3:Y:S04]  /*0320*/  LDG.E R15, desc[UR8][R2.64+0x1000] ;  /* 0x00100008020f7981 */ /* 0x000ee8000c1e1900 */
[----:B------:R-:W4:Y:S01]  /*0330*/  LDG.E R18, desc[UR8][R4.64+0x8] ;  /* 0x0000080804127981 */ /* 0x000f22000c1e1900 */
[----:B-----5:R-:W-:-:S03]  /*0340*/  FFMA R25, R20, R21, R25 ;  /* 0x0000001514197223 */ /* 0x020fc60000000019 */
[----:B------:R-:W4:Y:S04]  /*0350*/  LDG.E R19, desc[UR8][R2.64+0x2000] ;  /* 0x0020000802137981 */ /* 0x000f28000c1e1900 */
[----:B------:R-:W5:Y:S01]  /*0360*/  LDG.E R20, desc[UR8][R4.64+0xc] ;  /* 0x00000c0804147981 */ /* 0x000f62000c1e1900 */
[----:B------:R-:W-:-:S03]  /*0370*/  FFMA R25, R22, R23, R25 ;  /* 0x0000001716197223 */ /* 0x000fc60000000019 */
[----:B------:R-:W5:Y:S04]  /*0380*/  LDG.E R21, desc[UR8][R2.64+0x3000] ;  /* 0x0030000802157981 */ /* 0x000f68000c1e1900 */
[----:B------:R-:W5:Y:S04]  /*0390*/  LDG.E R22, desc[UR8][R4.64+0x10] ;  /* 0x0000100804167981 */ /* 0x000f68000c1e1900 */
[----:B------:R-:W5:Y:S01]  /*03a0*/  LDG.E R23, desc[UR8][R2.64+0x4000] ;  /* 0x0040000802177981 */ /* 0x000f62000c1e1900 */
[----:B------:R-:W-:-:S03]  /*03b0*/  FFMA R28, R12, R13, R25 ;  /* 0x0000000d0c1c7223 */ /* 0x000fc60000000019 */
[----:B------:R-:W5:Y:S04]  /*03c0*/  LDG.E R24, desc[UR8][R4.64+0x14] ;  /* 0x0000140804187981 */ /* 0x000f68000c1e1900 */
[----:B------:R-:W5:Y:S04]  /*03d0*/  LDG.E R25, desc[UR8][R2.64+0x5000] ;  /* 0x0050000802197981 */ /* 0x000f68000c1e1900 */
[----:B------:R0:W5:Y:S04]  /*03e0*/  LDG.E R13, desc[UR8][R4.64+0x18] ;  /* 0x00001808040d7981 */ /* 0x000168000c1e1900 */
[----:B------:R-:W5:Y:S01]  /*03f0*/  LDG.E R12, desc[UR8][R2.64+0x6000] ;  /* 0x00600008020c7981 */ /* 0x000f62000c1e1900 */
[----:B------:R-:W-:-:S04]  /*0400*/  FFMA R9, R9, R8, R28 ;  /* 0x0000000809097223 */ /* 0x000fc8000000001c */
[----:B------:R-:W-:Y:S01]  /*0410*/  FFMA R9, R10, R11, R9 ;  /* 0x0000000b0a097223 */ /* 0x000fe20000000009 */
[----:B------:R-:W-:-:S04]  /*0420*/  UIADD3 UR4, UPT, UPT, UR4, 0x10, URZ ;  /* 0x0000001004047890 */ /* 0x000fc8000fffe0ff */
[----:B------:R-:W-:Y:S01]  /*0430*/  UISETP.NE.AND UP0, UPT, UR4, 0x400, UPT ;  /* 0x000004000400788c */ /* 0x000fe2000bf05270 */
[----:B0-----:R-:W-:Y:S02]  /*0440*/  IADD3 R4, P0, PT, R4, 0x40, RZ ;  /* 0x0000004004047810 */ /* 0x001fe40007f1e0ff */
[----:B------:R-:W-:Y:S02]  /*0450*/  IADD3 R6, PT, PT, R6, 0x4000, RZ ;  /* 0x0000400006067810 */ /* 0x000fe40007ffe0ff */
[----:B------:R-:W-:Y:S01]  /*0460*/  IADD3.X R5, PT, PT, RZ, R5, RZ, P0, !PT ;  /* 0x00000005ff057210 */ /* 0x000fe200007fe4ff */
[----:B--2---:R-:W-:-:S04]  /*0470*/  FFMA R9, R16, R17, R9 ;  /* 0x0000001110097223 */ /* 0x004fc80000000009 */
[----:B---3--:R-:W-:-:S04]  /*0480*/  FFMA R9, R14, R15, R9 ;  /* 0x0000000f0e097223 */ /* 0x008fc80000000009 */
[----:B----4-:R-:W-:-:S04]  /*0490*/  FFMA R9, R18, R19, R9 ;  /* 0x0000001312097223 */ /* 0x010fc80000000009 */
[----:B-----5:R-:W-:-:S04]  /*04a0*/  FFMA R9, R20, R21, R9 ;  /* 0x0000001514097223 */ /* 0x020fc80000000009 */
[----:B------:R-:W-:-:S04]  /*04b0*/  FFMA R9, R22, R23, R9 ;  /* 0x0000001716097223 */ /* 0x000fc80000000009 */
[----:B------:R-:W-:-:S04]  /*04c0*/  FFMA R24, R24, R25, R9 ;  /* 0x0000001918187223 */ /* 0x000fc80000000009 */
[----:B------:R-:W-:-:S04]  /*04d0*/  FFMA R13, R13, R12, R24 ;  /* 0x0000000c0d0d7223 */ /* 0x000fc80000000018 */
[----:B------:R-:W-:Y:S01]  /*04e0*/  FFMA R14, R26, R27, R13 ;  /* 0x0000001b1a0e7223 */ /* 0x000fe2000000000d */
[----:B------:R-:W-:Y:S06]  /*04f0*/  BRA.U UP0, `(.L_x_0) ;  /* 0xfffffffd001c7547 */ /* 0x000fec000b83ffff */
[----:B------:R-:W0:Y:S01]  /*0500*/  LDC.64 R2, c[0x0][0x390] ;  /* 0x0000e400ff027b82 */ /* 0x000e220000000a00 */
[----:B------:R-:W-:-:S05]  /*0510*/  IADD3 R7, PT, PT, R0, R7, RZ ;  /* 0x0000000700077210 */ /* 0x000fca0007ffe0ff */
[----:B0-----:R-:W-:-:S05]  /*0520*/  IMAD.WIDE R2, R7, 0x4, R2 ;  /* 0x0000000407027825 */ /* 0x001fca00078e0202 */
[----:B------:R-:W-:Y:S01]  /*0530*/  STG.E desc[UR8][R2.64], R14 ;  /* 0x0000000e02007986 */ /* 0x000fe2000c101908 */
[----:B------:R-:W-:Y:S05]  /*0540*/  EXIT ;  /* 0x000000000000794d */ /* 0x000fea0003800000 */
.L_x_1:
[----:B------:R-:W-:-:S00]  /*0550*/  BRA `(.L_x_1) ;  /* 0xfffffffc00fc7947 */ /* 0x000fc0000383ffff */
[----:B------:R-:W-:-:S00]  /*0560*/  NOP ;  /* 0x0000000000007918 */ /* 0x000fc00000000000 */
        /* <DEDUP_REMOVED lines=9> */
.L_x_2:


//--------------------- .nv.shared.reserved.0     --------------------------
	.section	.nv.shared.reserved.0,"aw",@nobits
	.weak		__nv_reservedSMEM_offset_0_alias
	.size		__nv_reservedSMEM_offset_0_alias, 0, 64
	.other		__nv_reservedSMEM_offset_0_alias,@"STO_CUDA_RESERVED_SHARED STV_DEFAULT"
__nv_reservedSMEM_offset_0_alias:
	.zero		0
	.zero		64


//--------------------- .nv.constant0._Z21multiplication_kernelPfS_S_ --------------------------
	.section	.nv.constant0._Z21multiplication_kernelPfS_S_,"a",@progbits
	.sectionflags	@""
	.align	4
.nv.constant0._Z21multiplication_kernelPfS_S_:
	.zero		920


//--------------------- SYMBOLS --------------------------

	.type		.nv.reservedSmem.offset0,@object
	.size		.nv.reservedSmem.offset0,0x4
